//
// Generated by NVIDIA NVVM Compiler
//
// Compiler Build ID: CL-36424714
// Cuda compilation tools, release 13.0, V13.0.88
// Based on NVVM 20.0.0
//

.version 9.0
.target sm_100
.address_size 64

	// .globl	_Z7xor_gpuPjS_S_i

.visible .entry _Z7xor_gpuPjS_S_i(
	.param .u64 .ptr .align 1 _Z7xor_gpuPjS_S_i_param_0,
	.param .u64 .ptr .align 1 _Z7xor_gpuPjS_S_i_param_1,
	.param .u64 .ptr .align 1 _Z7xor_gpuPjS_S_i_param_2,
	.param .u32 _Z7xor_gpuPjS_S_i_param_3
)
{
	.reg .pred 	%p<2>;
	.reg .b32 	%r<9>;
	.reg .b64 	%rd<11>;

	ld.param.u64 	%rd1, [_Z7xor_gpuPjS_S_i_param_0];
	ld.param.u64 	%rd2, [_Z7xor_gpuPjS_S_i_param_1];
	ld.param.u64 	%rd3, [_Z7xor_gpuPjS_S_i_param_2];
	ld.param.u32 	%r2, [_Z7xor_gpuPjS_S_i_param_3];
	mov.u32 	%r3, %ctaid.x;
	mov.u32 	%r4, %ntid.x;
	mov.u32 	%r5, %tid.x;
	mad.lo.s32 	%r1, %r3, %r4, %r5;
	setp.ge.s32 	%p1, %r1, %r2;
	@%p1 bra 	$L__BB0_2;
	cvta.to.global.u64 	%rd4, %rd2;
	cvta.to.global.u64 	%rd5, %rd3;
	cvta.to.global.u64 	%rd6, %rd1;
	mul.wide.s32 	%rd7, %r1, 4;
	add.s64 	%rd8, %rd4, %rd7;
	ld.global.u32 	%r6, [%rd8];
	add.s64 	%rd9, %rd5, %rd7;
	ld.global.u32 	%r7, [%rd9];
	xor.b32  	%r8, %r7, %r6;
	add.s64 	%rd10, %rd6, %rd7;
	st.global.u32 	[%rd10], %r8;
$L__BB0_2:
	ret;

}
	// .globl	_Z11xor_gpu_ptxPjS_S_i
.visible .entry _Z11xor_gpu_ptxPjS_S_i(
	.param .u64 .ptr .align 1 _Z11xor_gpu_ptxPjS_S_i_param_0,
	.param .u64 .ptr .align 1 _Z11xor_gpu_ptxPjS_S_i_param_1,
	.param .u64 .ptr .align 1 _Z11xor_gpu_ptxPjS_S_i_param_2,
	.param .u32 _Z11xor_gpu_ptxPjS_S_i_param_3
)
{
	.reg .pred 	%p<2>;
	.reg .b32 	%r<9>;
	.reg .b64 	%rd<11>;

	ld.param.u64 	%rd1, [_Z11xor_gpu_ptxPjS_S_i_param_0];
	ld.param.u64 	%rd2, [_Z11xor_gpu_ptxPjS_S_i_param_1];
	ld.param.u64 	%rd3, [_Z11xor_gpu_ptxPjS_S_i_param_2];
	ld.param.u32 	%r2, [_Z11xor_gpu_ptxPjS_S_i_param_3];
	mov.u32 	%r3, %ctaid.x;
	mov.u32 	%r4, %ntid.x;
	mov.u32 	%r5, %tid.x;
	mad.lo.s32 	%r1, %r3, %r4, %r5;
	setp.ge.s32 	%p1, %r1, %r2;
	@%p1 bra 	$L__BB1_2;
	cvta.to.global.u64 	%rd4, %rd2;
	cvta.to.global.u64 	%rd5, %rd3;
	cvta.to.global.u64 	%rd6, %rd1;
	mul.wide.s32 	%rd7, %r1, 4;
	add.s64 	%rd8, %rd6, %rd7;
	add.s64 	%rd9, %rd4, %rd7;
	ld.global.u32 	%r7, [%rd9];
	add.s64 	%rd10, %rd5, %rd7;
	ld.global.u32 	%r8, [%rd10];
	// begin inline asm
	xor.b32 %r6, %r7, %r8;
	
	// end inline asm
	st.global.u32 	[%rd8], %r6;
$L__BB1_2:
	ret;

}


// ===== COMPILED SASS (sm_100) =====

	.target	sm_100

	.elftype	@"ET_EXEC"


//--------------------- .note.nv.tkinfo           --------------------------
	.section	.note.nv.tkinfo,"",@"SHT_NOTE"
	.sectionflags	@"SHF_NOTE_NV_TKINFO"
	.tkinfo
        /*0018*/ 	.word	0x00000002
        /*0030*/ 	.string	""
        /*0030*/ 	.string	"ptxas"
        /*0030*/ 	.string	"Cuda compilation tools, release 13.0, V13.0.88"
        /*0030*/ 	.string	"Build cuda_13.0.r13.0/compiler.36424714_0"
        /*0030*/ 	.string	"-arch sm_100 -m 64 "



//--------------------- .note.nv.cuinfo           --------------------------
	.section	.note.nv.cuinfo,"",@"SHT_NOTE"
	.sectionflags	@"SHF_NOTE_NV_CUINFO"
        /*0018*/ 	.short	0x0002
        /*001a*/ 	.short	0x0064
        /*001c*/ 	.short	0x0082
	.zero		2


//--------------------- .nv.info                  --------------------------
	.section	.nv.info,"",@"SHT_CUDA_INFO"
	.align	4


	//----- nvinfo : EIATTR_REGCOUNT
	.align		4
        /*0000*/ 	.byte	0x04, 0x2f
        /*0002*/ 	.short	(.L_1 - .L_0)
	.align		4
.L_0:
        /*0004*/ 	.word	index@(_Z7xor_gpuPjS_S_i)
        /*0008*/ 	.word	0x0000000c


	//----- nvinfo : EIATTR_FRAME_SIZE
	.align		4
.L_1:
        /*000c*/ 	.byte	0x04, 0x11
        /*000e*/ 	.short	(.L_3 - .L_2)
	.align		4
.L_2:
        /*0010*/ 	.word	index@(_Z7xor_gpuPjS_S_i)
        /*0014*/ 	.word	0x00000000


	//----- nvinfo : EIATTR_REGCOUNT
	.align		4
.L_3:
        /*0018*/ 	.byte	0x04, 0x2f
        /*001a*/ 	.short	(.L_5 - .L_4)
	.align		4
.L_4:
        /*001c*/ 	.word	index@(_Z11xor_gpu_ptxPjS_S_i)
        /*0020*/ 	.word	0x0000000c


	//----- nvinfo : EIATTR_FRAME_SIZE
	.align		4
.L_5:
        /*0024*/ 	.byte	0x04, 0x11
        /*0026*/ 	.short	(.L_7 - .L_6)
	.align		4
.L_6:
        /*0028*/ 	.word	index@(_Z11xor_gpu_ptxPjS_S_i)
        /*002c*/ 	.word	0x00000000


	//----- nvinfo : EIATTR_MIN_STACK_SIZE
	.align		4
.L_7:
        /*0030*/ 	.byte	0x04, 0x12
        /*0032*/ 	.short	(.L_9 - .L_8)
	.align		4
.L_8:
        /*0034*/ 	.word	index@(_Z11xor_gpu_ptxPjS_S_i)
        /*0038*/ 	.word	0x00000000


	//----- nvinfo : EIATTR_MIN_STACK_SIZE
	.align		4
.L_9:
        /*003c*/ 	.byte	0x04, 0x12
        /*003e*/ 	.short	(.L_11 - .L_10)
	.align		4
.L_10:
        /*0040*/ 	.word	index@(_Z7xor_gpuPjS_S_i)
        /*0044*/ 	.word	0x00000000
.L_11:


//--------------------- .nv.compat                --------------------------
	.section	.nv.compat,"",@"SHT_CUDA_COMPAT_INFO"
	.align	4
        /*0000*/ 	.byte	0x02, 0x09, 0x00, 0x00, 0x02, 0x02, 0x01, 0x00, 0x02, 0x05, 0x05, 0x00, 0x03, 0x07, 0x01, 0x01
        /*0010*/ 	.byte	0x02, 0x03, 0x00, 0x00, 0x02, 0x06, 0x01, 0x00, 0x04, 0x0b, 0x08, 0x00, 0x09, 0x00, 0x00, 0x00
        /*0020*/ 	.byte	0x00, 0x00, 0x00, 0x00


//--------------------- .nv.info._Z11xor_gpu_ptxPjS_S_i --------------------------
	.section	.nv.info._Z11xor_gpu_ptxPjS_S_i,"",@"SHT_CUDA_INFO"
	.sectionflags	@""
	.align	4


	//----- nvinfo : EIATTR_CUDA_API_VERSION
	.align		4
        /*0000*/ 	.byte	0x04, 0x37
        /*0002*/ 	.short	(.L_13 - .L_12)
.L_12:
        /*0004*/ 	.word	0x00000082


	//----- nvinfo : EIATTR_KPARAM_INFO
	.align		4
.L_13:
        /*0008*/ 	.byte	0x04, 0x17
        /*000a*/ 	.short	(.L_15 - .L_14)
.L_14:
        /*000c*/ 	.word	0x00000000
        /*0010*/ 	.short	0x0003
        /*0012*/ 	.short	0x0018
        /*0014*/ 	.byte	0x00, 0xf0, 0x11, 0x00


	//----- nvinfo : EIATTR_KPARAM_INFO
	.align		4
.L_15:
        /*0018*/ 	.byte	0x04, 0x17
        /*001a*/ 	.short	(.L_17 - .L_16)
.L_16:
        /*001c*/ 	.word	0x00000000
        /*0020*/ 	.short	0x0002
        /*0022*/ 	.short	0x0010
        /*0024*/ 	.byte	0x00, 0xf5, 0x21, 0x00


	//----- nvinfo : EIATTR_KPARAM_INFO
	.align		4
.L_17:
        /*0028*/ 	.byte	0x04, 0x17
        /*002a*/ 	.short	(.L_19 - .L_18)
.L_18:
        /*002c*/ 	.word	0x00000000
        /*0030*/ 	.short	0x0001
        /*0032*/ 	.short	0x0008
        /*0034*/ 	.byte	0x00, 0xf5, 0x21, 0x00


	//----- nvinfo : EIATTR_KPARAM_INFO
	.align		4
.L_19:
        /*0038*/ 	.byte	0x04, 0x17
        /*003a*/ 	.short	(.L_21 - .L_20)
.L_20:
        /*003c*/ 	.word	0x00000000
        /*0040*/ 	.short	0x0000
        /*0042*/ 	.short	0x0000
        /*0044*/ 	.byte	0x00, 0xf5, 0x21, 0x00


	//----- nvinfo : EIATTR_SPARSE_MMA_MASK
	.align		4
.L_21:
        /*0048*/ 	.byte	0x03, 0x50
        /*004a*/ 	.short	0x0000


	//----- nvinfo : EIATTR_MAXREG_COUNT
	.align		4
        /*004c*/ 	.byte	0x03, 0x1b
        /*004e*/ 	.short	0x00ff


	//----- nvinfo : EIATTR_MERCURY_ISA_VERSION
	.align		4
        /*0050*/ 	.byte	0x03, 0x5f
        /*0052*/ 	.short	0x0101


	//----- nvinfo : EIATTR_VRC_CTA_INIT_COUNT
	.align		4
        /*0054*/ 	.byte	0x02, 0x4a
	.zero		1
	.zero		1


	//----- nvinfo : EIATTR_EXIT_INSTR_OFFSETS
	.align		4
        /*0058*/ 	.byte	0x04, 0x1c
        /*005a*/ 	.short	(.L_23 - .L_22)


	//   ....[0]....
.L_22:
        /*005c*/ 	.word	0x00000070


	//   ....[1]....
        /*0060*/ 	.word	0x00000130


	//----- nvinfo : EIATTR_CBANK_PARAM_SIZE
	.align		4
.L_23:
        /*0064*/ 	.byte	0x03, 0x19
        /*0066*/ 	.short	0x001c


	//----- nvinfo : EIATTR_PARAM_CBANK
	.align		4
        /*0068*/ 	.byte	0x04, 0x0a
        /*006a*/ 	.short	(.L_25 - .L_24)
	.align		4
.L_24:
        /*006c*/ 	.word	index@(.nv.constant0._Z11xor_gpu_ptxPjS_S_i)
        /*0070*/ 	.short	0x0380
        /*0072*/ 	.short	0x001c


	//----- nvinfo : EIATTR_SW_WAR
	.align		4
.L_25:
        /*0074*/ 	.byte	0x04, 0x36
        /*0076*/ 	.short	(.L_27 - .L_26)
.L_26:
        /*0078*/ 	.word	0x00000008
.L_27:


//--------------------- .nv.info._Z7xor_gpuPjS_S_i --------------------------
	.section	.nv.info._Z7xor_gpuPjS_S_i,"",@"SHT_CUDA_INFO"
	.sectionflags	@""
	.align	4


	//----- nvinfo : EIATTR_CUDA_API_VERSION
	.align		4
        /*0000*/ 	.byte	0x04, 0x37
        /*0002*/ 	.short	(.L_29 - .L_28)
.L_28:
        /*0004*/ 	.word	0x00000082


	//----- nvinfo : EIATTR_KPARAM_INFO
	.align		4
.L_29:
        /*0008*/ 	.byte	0x04, 0x17
        /*000a*/ 	.short	(.L_31 - .L_30)
.L_30:
        /*000c*/ 	.word	0x00000000
        /*0010*/ 	.short	0x0003
        /*0012*/ 	.short	0x0018
        /*0014*/ 	.byte	0x00, 0xf0, 0x11, 0x00


	//----- nvinfo : EIATTR_KPARAM_INFO
	.align		4
.L_31:
        /*0018*/ 	.byte	0x04, 0x17
        /*001a*/ 	.short	(.L_33 - .L_32)
.L_32:
        /*001c*/ 	.word	0x00000000
        /*0020*/ 	.short	0x0002
        /*0022*/ 	.short	0x0010
        /*0024*/ 	.byte	0x00, 0xf5, 0x21, 0x00


	//----- nvinfo : EIATTR_KPARAM_INFO
	.align		4
.L_33:
        /*0028*/ 	.byte	0x04, 0x17
        /*002a*/ 	.short	(.L_35 - .L_34)
.L_34:
        /*002c*/ 	.word	0x00000000
        /*0030*/ 	.short	0x0001
        /*0032*/ 	.short	0x0008
        /*0034*/ 	.byte	0x00, 0xf5, 0x21, 0x00


	//----- nvinfo : EIATTR_KPARAM_INFO
	.align		4
.L_35:
        /*0038*/ 	.byte	0x04, 0x17
        /*003a*/ 	.short	(.L_37 - .L_36)
.L_36:
        /*003c*/ 	.word	0x00000000
        /*0040*/ 	.short	0x0000
        /*0042*/ 	.short	0x0000
        /*0044*/ 	.byte	0x00, 0xf5, 0x21, 0x00


	//----- nvinfo : EIATTR_SPARSE_MMA_MASK
	.align		4
.L_37:
        /*0048*/ 	.byte	0x03, 0x50
        /*004a*/ 	.short	0x0000


	//----- nvinfo : EIATTR_MAXREG_COUNT
	.align		4
        /*004c*/ 	.byte	0x03, 0x1b
        /*004e*/ 	.short	0x00ff


	//----- nvinfo : EIATTR_MERCURY_ISA_VERSION
	.align		4
        /*0050*/ 	.byte	0x03, 0x5f
        /*0052*/ 	.short	0x0101


	//----- nvinfo : EIATTR_VRC_CTA_INIT_COUNT
	.align		4
        /*0054*/ 	.byte	0x02, 0x4a
	.zero		1
	.zero		1


	//----- nvinfo : EIATTR_EXIT_INSTR_OFFSETS
	.align		4
        /*0058*/ 	.byte	0x04, 0x1c
        /*005a*/ 	.short	(.L_39 - .L_38)


	//   ....[0]....
.L_38:
        /*005c*/ 	.word	0x00000070


	//   ....[1]....
        /*0060*/ 	.word	0x00000130


	//----- nvinfo : EIATTR_CBANK_PARAM_SIZE
	.align		4
.L_39:
        /*0064*/ 	.byte	0x03, 0x19
        /*0066*/ 	.short	0x001c


	//----- nvinfo : EIATTR_PARAM_CBANK
	.align		4
        /*0068*/ 	.byte	0x04, 0x0a
        /*006a*/ 	.short	(.L_41 - .L_40)
	.align		4
.L_40:
        /*006c*/ 	.word	index@(.nv.constant0._Z7xor_gpuPjS_S_i)
        /*0070*/ 	.short	0x0380
        /*0072*/ 	.short	0x001c


	//----- nvinfo : EIATTR_SW_WAR
	.align		4
.L_41:
        /*0074*/ 	.byte	0x04, 0x36
        /*0076*/ 	.short	(.L_43 - .L_42)
.L_42:
        /*0078*/ 	.word	0x00000008
.L_43:


//--------------------- .nv.callgraph             --------------------------
	.section	.nv.callgraph,"",@"SHT_CUDA_CALLGRAPH"
	.align	4
	.sectionentsize	8
	.align		4
        /*0000*/ 	.word	0x00000000
	.align		4
        /*0004*/ 	.word	0xffffffff
	.align		4
        /*0008*/ 	.word	0x00000000
	.align		4
        /*000c*/ 	.word	0xfffffffe
	.align		4
        /*0010*/ 	.word	0x00000000
	.align		4
        /*0014*/ 	.word	0xfffffffd
	.align		4
        /*0018*/ 	.word	0x00000000
	.align		4
        /*001c*/ 	.word	0xfffffffc


//--------------------- .text._Z11xor_gpu_ptxPjS_S_i --------------------------
	.section	.text._Z11xor_gpu_ptxPjS_S_i,"ax",@progbits
	.align	128
        .global         _Z11xor_gpu_ptxPjS_S_i
        .type           _Z11xor_gpu_ptxPjS_S_i,@function
        .size           _Z11xor_gpu_ptxPjS_S_i,(.L_x_2 - _Z11xor_gpu_ptxPjS_S_i)
        .other          _Z11xor_gpu_ptxPjS_S_i,@"STO_CUDA_ENTRY STV_DEFAULT"
_Z11xor_gpu_ptxPjS_S_i:
.text._Z11xor_gpu_ptxPjS_S_i:
[----:B------:R-:W-:Y:S01]  /*0000*/  LDC R1, c[0x0][0x37c] ;  /* 0x0000df00ff017b82 */ /* 0x000fe20000000800 */
[----:B------:R-:W0:Y:S07]  /*0010*/  S2R R0, SR_TID.X ;  /* 0x0000000000007919 */ /* 0x000e2e0000002100 */
[----:B------:R-:W0:Y:S01]  /*0020*/  S2UR UR4, SR_CTAID.X ;  /* 0x00000000000479c3 */ /* 0x000e220000002500 */
[----:B------:R-:W1:Y:S07]  /*0030*/  LDCU UR5, c[0x0][0x398] ;  /* 0x00007300ff0577ac */ /* 0x000e6e0008000800 */
[----:B------:R-:W0:Y:S02]  /*0040*/  LDC R9, c[0x0][0x360] ;  /* 0x0000d800ff097b82 */ /* 0x000e240000000800 */
[----:B0-----:R-:W-:-:S05]  /*0050*/  IMAD R9, R9, UR4, R0 ;  /* 0x0000000409097c24 */ /* 0x001fca000f8e0200 */
[----:B-1----:R-:W-:-:S13]  /*0060*/  ISETP.GE.AND P0, PT, R9, UR5, PT ;  /* 0x0000000509007c0c */ /* 0x002fda000bf06270 */
[----:B------:R-:W-:Y:S05]  /*0070*/  @P0 EXIT ;  /* 0x000000000000094d */ /* 0x000fea0003800000 */
[----:B------:R-:W0:Y:S01]  /*0080*/  LDC.64 R4, c[0x0][0x388] ;  /* 0x0000e200ff047b82 */ /* 0x000e220000000a00 */
[----:B------:R-:W1:Y:S07]  /*0090*/  LDCU.64 UR4, c[0x0][0x358] ;  /* 0x00006b00ff0477ac */ /* 0x000e6e0008000a00 */
[----:B------:R-:W2:Y:S08]  /*00a0*/  LDC.64 R6, c[0x0][0x390] ;  /* 0x0000e400ff067b82 */ /* 0x000eb00000000a00 */
[----:B------:R-:W3:Y:S01]  /*00b0*/  LDC.64 R2, c[0x0][0x380] ;  /* 0x0000e000ff027b82 */ /* 0x000ee20000000a00 */
[----:B0-----:R-:W-:-:S06]  /*00c0*/  IMAD.WIDE R4, R9, 0x4, R4 ;  /* 0x0000000409047825 */ /* 0x001fcc00078e0204 */
[----:B-1----:R-:W4:Y:S01]  /*00d0*/  LDG.E R4, desc[UR4][R4.64] ;  /* 0x0000000404047981 */ /* 0x002f22000c1e1900 */
[----:B--2---:R-:W-:-:S06]  /*00e0*/  IMAD.WIDE R6, R9, 0x4, R6 ;  /* 0x0000000409067825 */ /* 0x004fcc00078e0206 */
[----:B------:R-:W4:Y:S01]  /*00f0*/  LDG.E R7, desc[UR4][R6.64] ;  /* 0x0000000406077981 */ /* 0x000f22000c1e1900 */
[----:B---3--:R-:W-:Y:S01]  /*0100*/  IMAD.WIDE R2, R9, 0x4, R2 ;  /* 0x0000000409027825 */ /* 0x008fe200078e0202 */
[----:B----4-:R-:W-:-:S05]  /*0110*/  LOP3.LUT R9, R4, R7, RZ, 0x3c, !PT ;  /* 0x0000000704097212 */ /* 0x010fca00078e3cff */
[----:B------:R-:W-:Y:S01]  /*0120*/  STG.E desc[UR4][R2.64], R9 ;  /* 0x0000000902007986 */ /* 0x000fe2000c101904 */
[----:B------:R-:W-:Y:S05]  /*0130*/  EXIT ;  /* 0x000000000000794d */ /* 0x000fea0003800000 */
.L_x_0:
[----:B------:R-:W-:-:S00]  /*0140*/  BRA `(.L_x_0) ;  /* 0xfffffffc00fc7947 */ /* 0x000fc0000383ffff */
[----:B------:R-:W-:-:S00]  /*0150*/  NOP ;  /* 0x0000000000007918 */ /* 0x000fc00000000000 */
        /* <DEDUP_REMOVED lines=10> */
.L_x_2:


//--------------------- .text._Z7xor_gpuPjS_S_i   --------------------------
	.section	.text._Z7xor_gpuPjS_S_i,"ax",@progbits
	.align	128
        .global         _Z7xor_gpuPjS_S_i
        .type           _Z7xor_gpuPjS_S_i,@function
        .size           _Z7xor_gpuPjS_S_i,(.L_x_3 - _Z7xor_gpuPjS_S_i)
        .other          _Z7xor_gpuPjS_S_i,@"STO_CUDA_ENTRY STV_DEFAULT"
_Z7xor_gpuPjS_S_i:
.text._Z7xor_gpuPjS_S_i:
        /* <DEDUP_REMOVED lines=20> */
.L_x_1:
        /* <DEDUP_REMOVED lines=12> */
.L_x_3:


//--------------------- .nv.shared.reserved.0     --------------------------
	.section	.nv.shared.reserved.0,"aw",@nobits
	.weak		__nv_reservedSMEM_offset_0_alias
	.size		__nv_reservedSMEM_offset_0_alias, 0, 64
	.other		__nv_reservedSMEM_offset_0_alias,@"STO_CUDA_RESERVED_SHARED STV_DEFAULT"
__nv_reservedSMEM_offset_0_alias:
	.zero		0
	.zero		64


//--------------------- .nv.constant0._Z11xor_gpu_ptxPjS_S_i --------------------------
	.section	.nv.constant0._Z11xor_gpu_ptxPjS_S_i,"a",@progbits
	.sectionflags	@""
	.align	4
.nv.constant0._Z11xor_gpu_ptxPjS_S_i:
	.zero		924


//--------------------- .nv.constant0._Z7xor_gpuPjS_S_i --------------------------
	.section	.nv.constant0._Z7xor_gpuPjS_S_i,"a",@progbits
	.sectionflags	@""
	.align	4
.nv.constant0._Z7xor_gpuPjS_S_i:
	.zero		924


//--------------------- SYMBOLS --------------------------

	.type		.nv.reservedSmem.offset0,@object
	.size		.nv.reservedSmem.offset0,0x4
